//
// Generated by NVIDIA NVVM Compiler
//
// Compiler Build ID: CL-36424714
// Cuda compilation tools, release 13.0, V13.0.88
// Based on NVVM 20.0.0
//

.version 9.0
.target sm_100
.address_size 64

	// .globl	_Z16histogram_kernelPjS_j
// _ZZ16histogram_kernelPjS_jE4hist has been demoted

.visible .entry _Z16histogram_kernelPjS_j(
	.param .u64 .ptr .align 1 _Z16histogram_kernelPjS_j_param_0,
	.param .u64 .ptr .align 1 _Z16histogram_kernelPjS_j_param_1,
	.param .u32 _Z16histogram_kernelPjS_j_param_2
)
{
	.reg .pred 	%p<4>;
	.reg .b32 	%r<29>;
	.reg .b64 	%rd<12>;
	// demoted variable
	.shared .align 4 .b8 _ZZ16histogram_kernelPjS_jE4hist[16384];
	ld.param.u64 	%rd4, [_Z16histogram_kernelPjS_j_param_0];
	ld.param.u64 	%rd5, [_Z16histogram_kernelPjS_j_param_1];
	ld.param.u32 	%r12, [_Z16histogram_kernelPjS_j_param_2];
	mov.u32 	%r28, %tid.x;
	mov.u32 	%r13, %ctaid.x;
	mov.u32 	%r14, %ntid.x;
	mad.lo.s32 	%r2, %r13, %r14, %r28;
	shl.b32 	%r15, %r28, 2;
	mov.u32 	%r16, _ZZ16histogram_kernelPjS_jE4hist;
	add.s32 	%r27, %r16, %r15;
	mov.u32 	%r25, %r27;
	mov.u32 	%r26, %r28;
$L__BB0_1:
	mov.b32 	%r17, 0;
	st.shared.u32 	[%r25], %r17;
	add.s32 	%r6, %r26, 512;
	add.s32 	%r25, %r25, 2048;
	setp.lt.u32 	%p1, %r26, 3584;
	mov.u32 	%r26, %r6;
	@%p1 bra 	$L__BB0_1;
	bar.sync 	0;
	setp.ge.u32 	%p2, %r2, %r12;
	@%p2 bra 	$L__BB0_4;
	cvta.to.global.u64 	%rd6, %rd4;
	mul.wide.s32 	%rd7, %r2, 4;
	add.s64 	%rd8, %rd6, %rd7;
	ld.global.u32 	%r18, [%rd8];
	shl.b32 	%r19, %r18, 2;
	add.s32 	%r21, %r16, %r19;
	atom.shared.add.u32 	%r22, [%r21], 1;
$L__BB0_4:
	bar.sync 	0;
	mul.wide.u32 	%rd9, %r28, 4;
	cvta.to.global.u64 	%rd10, %rd5;
	add.s64 	%rd11, %rd10, %rd9;
$L__BB0_5:
	ld.shared.u32 	%r23, [%r27];
	atom.global.add.u32 	%r24, [%rd11], %r23;
	add.s32 	%r10, %r28, 512;
	add.s32 	%r27, %r27, 2048;
	add.s64 	%rd11, %rd11, 2048;
	setp.lt.u32 	%p3, %r28, 3584;
	mov.u32 	%r28, %r10;
	@%p3 bra 	$L__BB0_5;
	ret;

}
	// .globl	_Z14convert_kernelPjj
.visible .entry _Z14convert_kernelPjj(
	.param .u64 .ptr .align 1 _Z14convert_kernelPjj_param_0,
	.param .u32 _Z14convert_kernelPjj_param_1
)
{
	.reg .pred 	%p<3>;
	.reg .b32 	%r<8>;
	.reg .b64 	%rd<5>;

	ld.param.u64 	%rd2, [_Z14convert_kernelPjj_param_0];
	ld.param.u32 	%r2, [_Z14convert_kernelPjj_param_1];
	mov.u32 	%r3, %ctaid.x;
	mov.u32 	%r4, %ntid.x;
	mov.u32 	%r5, %tid.x;
	mad.lo.s32 	%r1, %r3, %r4, %r5;
	setp.ge.u32 	%p1, %r1, %r2;
	@%p1 bra 	$L__BB1_3;
	cvta.to.global.u64 	%rd3, %rd2;
	mul.wide.s32 	%rd4, %r1, 4;
	add.s64 	%rd1, %rd3, %rd4;
	ld.global.u32 	%r6, [%rd1];
	setp.lt.u32 	%p2, %r6, 128;
	@%p2 bra 	$L__BB1_3;
	mov.b32 	%r7, 127;
	st.global.u32 	[%rd1], %r7;
$L__BB1_3:
	ret;

}


// ===== COMPILED SASS (sm_100) =====

	.target	sm_100

	.elftype	@"ET_EXEC"


//--------------------- .note.nv.tkinfo           --------------------------
	.section	.note.nv.tkinfo,"",@"SHT_NOTE"
	.sectionflags	@"SHF_NOTE_NV_TKINFO"
	.tkinfo
        /*0018*/ 	.word	0x00000002
        /*0030*/ 	.string	""
        /*0030*/ 	.string	"ptxas"
        /*0030*/ 	.string	"Cuda compilation tools, release 13.0, V13.0.88"
        /*0030*/ 	.string	"Build cuda_13.0.r13.0/compiler.36424714_0"
        /*0030*/ 	.string	"-arch sm_100 -m 64 "



//--------------------- .note.nv.cuinfo           --------------------------
	.section	.note.nv.cuinfo,"",@"SHT_NOTE"
	.sectionflags	@"SHF_NOTE_NV_CUINFO"
        /*0018*/ 	.short	0x0002
        /*001a*/ 	.short	0x0064
        /*001c*/ 	.short	0x0082
	.zero		2


//--------------------- .nv.info                  --------------------------
	.section	.nv.info,"",@"SHT_CUDA_INFO"
	.align	4


	//----- nvinfo : EIATTR_REGCOUNT
	.align		4
        /*0000*/ 	.byte	0x04, 0x2f
        /*0002*/ 	.short	(.L_1 - .L_0)
	.align		4
.L_0:
        /*0004*/ 	.word	index@(_Z16histogram_kernelPjS_j)
        /*0008*/ 	.word	0x0000000c


	//----- nvinfo : EIATTR_FRAME_SIZE
	.align		4
.L_1:
        /*000c*/ 	.byte	0x04, 0x11
        /*000e*/ 	.short	(.L_3 - .L_2)
	.align		4
.L_2:
        /*0010*/ 	.word	index@(_Z16histogram_kernelPjS_j)
        /*0014*/ 	.word	0x00000000


	//----- nvinfo : EIATTR_REGCOUNT
	.align		4
.L_3:
        /*0018*/ 	.byte	0x04, 0x2f
        /*001a*/ 	.short	(.L_5 - .L_4)
	.align		4
.L_4:
        /*001c*/ 	.word	index@(_Z14convert_kernelPjj)
        /*0020*/ 	.word	0x00000008


	//----- nvinfo : EIATTR_FRAME_SIZE
	.align		4
.L_5:
        /*0024*/ 	.byte	0x04, 0x11
        /*0026*/ 	.short	(.L_7 - .L_6)
	.align		4
.L_6:
        /*0028*/ 	.word	index@(_Z14convert_kernelPjj)
        /*002c*/ 	.word	0x00000000


	//----- nvinfo : EIATTR_MIN_STACK_SIZE
	.align		4
.L_7:
        /*0030*/ 	.byte	0x04, 0x12
        /*0032*/ 	.short	(.L_9 - .L_8)
	.align		4
.L_8:
        /*0034*/ 	.word	index@(_Z14convert_kernelPjj)
        /*0038*/ 	.word	0x00000000


	//----- nvinfo : EIATTR_MIN_STACK_SIZE
	.align		4
.L_9:
        /*003c*/ 	.byte	0x04, 0x12
        /*003e*/ 	.short	(.L_11 - .L_10)
	.align		4
.L_10:
        /*0040*/ 	.word	index@(_Z16histogram_kernelPjS_j)
        /*0044*/ 	.word	0x00000000
.L_11:


//--------------------- .nv.compat                --------------------------
	.section	.nv.compat,"",@"SHT_CUDA_COMPAT_INFO"
	.align	4
        /*0000*/ 	.byte	0x02, 0x09, 0x00, 0x00, 0x02, 0x02, 0x01, 0x00, 0x02, 0x05, 0x05, 0x00, 0x03, 0x07, 0x01, 0x01
        /*0010*/ 	.byte	0x02, 0x03, 0x00, 0x00, 0x02, 0x06, 0x01, 0x00, 0x04, 0x0b, 0x08, 0x00, 0x09, 0x00, 0x00, 0x00
        /*0020*/ 	.byte	0x00, 0x00, 0x00, 0x00


//--------------------- .nv.info._Z14convert_kernelPjj --------------------------
	.section	.nv.info._Z14convert_kernelPjj,"",@"SHT_CUDA_INFO"
	.sectionflags	@""
	.align	4


	//----- nvinfo : EIATTR_CUDA_API_VERSION
	.align		4
        /*0000*/ 	.byte	0x04, 0x37
        /*0002*/ 	.short	(.L_13 - .L_12)
.L_12:
        /*0004*/ 	.word	0x00000082


	//----- nvinfo : EIATTR_KPARAM_INFO
	.align		4
.L_13:
        /*0008*/ 	.byte	0x04, 0x17
        /*000a*/ 	.short	(.L_15 - .L_14)
.L_14:
        /*000c*/ 	.word	0x00000000
        /*0010*/ 	.short	0x0001
        /*0012*/ 	.short	0x0008
        /*0014*/ 	.byte	0x00, 0xf0, 0x11, 0x00


	//----- nvinfo : EIATTR_KPARAM_INFO
	.align		4
.L_15:
        /*0018*/ 	.byte	0x04, 0x17
        /*001a*/ 	.short	(.L_17 - .L_16)
.L_16:
        /*001c*/ 	.word	0x00000000
        /*0020*/ 	.short	0x0000
        /*0022*/ 	.short	0x0000
        /*0024*/ 	.byte	0x00, 0xf5, 0x21, 0x00


	//----- nvinfo : EIATTR_SPARSE_MMA_MASK
	.align		4
.L_17:
        /*0028*/ 	.byte	0x03, 0x50
        /*002a*/ 	.short	0x0000


	//----- nvinfo : EIATTR_MAXREG_COUNT
	.align		4
        /*002c*/ 	.byte	0x03, 0x1b
        /*002e*/ 	.short	0x00ff


	//----- nvinfo : EIATTR_MERCURY_ISA_VERSION
	.align		4
        /*0030*/ 	.byte	0x03, 0x5f
        /*0032*/ 	.short	0x0101


	//----- nvinfo : EIATTR_VRC_CTA_INIT_COUNT
	.align		4
        /*0034*/ 	.byte	0x02, 0x4a
	.zero		1
	.zero		1


	//----- nvinfo : EIATTR_EXIT_INSTR_OFFSETS
	.align		4
        /*0038*/ 	.byte	0x04, 0x1c
        /*003a*/ 	.short	(.L_19 - .L_18)


	//   ....[0]....
.L_18:
        /*003c*/ 	.word	0x00000070


	//   ....[1]....
        /*0040*/ 	.word	0x000000d0


	//   ....[2]....
        /*0044*/ 	.word	0x00000100


	//----- nvinfo : EIATTR_CBANK_PARAM_SIZE
	.align		4
.L_19:
        /*0048*/ 	.byte	0x03, 0x19
        /*004a*/ 	.short	0x000c


	//----- nvinfo : EIATTR_PARAM_CBANK
	.align		4
        /*004c*/ 	.byte	0x04, 0x0a
        /*004e*/ 	.short	(.L_21 - .L_20)
	.align		4
.L_20:
        /*0050*/ 	.word	index@(.nv.constant0._Z14convert_kernelPjj)
        /*0054*/ 	.short	0x0380
        /*0056*/ 	.short	0x000c


	//----- nvinfo : EIATTR_SW_WAR
	.align		4
.L_21:
        /*0058*/ 	.byte	0x04, 0x36
        /*005a*/ 	.short	(.L_23 - .L_22)
.L_22:
        /*005c*/ 	.word	0x00000008
.L_23:


//--------------------- .nv.info._Z16histogram_kernelPjS_j --------------------------
	.section	.nv.info._Z16histogram_kernelPjS_j,"",@"SHT_CUDA_INFO"
	.sectionflags	@""
	.align	4


	//----- nvinfo : EIATTR_CUDA_API_VERSION
	.align		4
        /*0000*/ 	.byte	0x04, 0x37
        /*0002*/ 	.short	(.L_25 - .L_24)
.L_24:
        /*0004*/ 	.word	0x00000082


	//----- nvinfo : EIATTR_KPARAM_INFO
	.align		4
.L_25:
        /*0008*/ 	.byte	0x04, 0x17
        /*000a*/ 	.short	(.L_27 - .L_26)
.L_26:
        /*000c*/ 	.word	0x00000000
        /*0010*/ 	.short	0x0002
        /*0012*/ 	.short	0x0010
        /*0014*/ 	.byte	0x00, 0xf0, 0x11, 0x00


	//----- nvinfo : EIATTR_KPARAM_INFO
	.align		4
.L_27:
        /*0018*/ 	.byte	0x04, 0x17
        /*001a*/ 	.short	(.L_29 - .L_28)
.L_28:
        /*001c*/ 	.word	0x00000000
        /*0020*/ 	.short	0x0001
        /*0022*/ 	.short	0x0008
        /*0024*/ 	.byte	0x00, 0xf5, 0x21, 0x00


	//----- nvinfo : EIATTR_KPARAM_INFO
	.align		4
.L_29:
        /*0028*/ 	.byte	0x04, 0x17
        /*002a*/ 	.short	(.L_31 - .L_30)
.L_30:
        /*002c*/ 	.word	0x00000000
        /*0030*/ 	.short	0x0000
        /*0032*/ 	.short	0x0000
        /*0034*/ 	.byte	0x00, 0xf5, 0x21, 0x00


	//----- nvinfo : EIATTR_SPARSE_MMA_MASK
	.align		4
.L_31:
        /*0038*/ 	.byte	0x03, 0x50
        /*003a*/ 	.short	0x0000


	//----- nvinfo : EIATTR_MAXREG_COUNT
	.align		4
        /*003c*/ 	.byte	0x03, 0x1b
        /*003e*/ 	.short	0x00ff


	//----- nvinfo : EIATTR_NUM_BARRIERS
	.align		4
        /*0040*/ 	.byte	0x02, 0x4c
        /*0042*/ 	.byte	0x01
	.zero		1


	//----- nvinfo : EIATTR_MERCURY_ISA_VERSION
	.align		4
        /*0044*/ 	.byte	0x03, 0x5f
        /*0046*/ 	.short	0x0101


	//----- nvinfo : EIATTR_VRC_CTA_INIT_COUNT
	.align		4
        /*0048*/ 	.byte	0x02, 0x4a
	.zero		1
	.zero		1


	//----- nvinfo : EIATTR_EXIT_INSTR_OFFSETS
	.align		4
        /*004c*/ 	.byte	0x04, 0x1c
        /*004e*/ 	.short	(.L_33 - .L_32)


	//   ....[0]....
.L_32:
        /*0050*/ 	.word	0x00000290


	//----- nvinfo : EIATTR_CRS_STACK_SIZE
	.align		4
.L_33:
        /*0054*/ 	.byte	0x04, 0x1e
        /*0056*/ 	.short	(.L_35 - .L_34)
.L_34:
        /*0058*/ 	.word	0x00000000


	//----- nvinfo : EIATTR_CBANK_PARAM_SIZE
	.align		4
.L_35:
        /*005c*/ 	.byte	0x03, 0x19
        /*005e*/ 	.short	0x0014


	//----- nvinfo : EIATTR_PARAM_CBANK
	.align		4
        /*0060*/ 	.byte	0x04, 0x0a
        /*0062*/ 	.short	(.L_37 - .L_36)
	.align		4
.L_36:
        /*0064*/ 	.word	index@(.nv.constant0._Z16histogram_kernelPjS_j)
        /*0068*/ 	.short	0x0380
        /*006a*/ 	.short	0x0014


	//----- nvinfo : EIATTR_SW_WAR
	.align		4
.L_37:
        /*006c*/ 	.byte	0x04, 0x36
        /*006e*/ 	.short	(.L_39 - .L_38)
.L_38:
        /*0070*/ 	.word	0x00000008
.L_39:


//--------------------- .nv.callgraph             --------------------------
	.section	.nv.callgraph,"",@"SHT_CUDA_CALLGRAPH"
	.align	4
	.sectionentsize	8
	.align		4
        /*0000*/ 	.word	0x00000000
	.align		4
        /*0004*/ 	.word	0xffffffff
	.align		4
        /*0008*/ 	.word	0x00000000
	.align		4
        /*000c*/ 	.word	0xfffffffe
	.align		4
        /*0010*/ 	.word	0x00000000
	.align		4
        /*0014*/ 	.word	0xfffffffd
	.align		4
        /*0018*/ 	.word	0x00000000
	.align		4
        /*001c*/ 	.word	0xfffffffc


//--------------------- .text._Z14convert_kernelPjj --------------------------
	.section	.text._Z14convert_kernelPjj,"ax",@progbits
	.align	128
        .global         _Z14convert_kernelPjj
        .type           _Z14convert_kernelPjj,@function
        .size           _Z14convert_kernelPjj,(.L_x_7 - _Z14convert_kernelPjj)
        .other          _Z14convert_kernelPjj,@"STO_CUDA_ENTRY STV_DEFAULT"
_Z14convert_kernelPjj:
.text._Z14convert_kernelPjj:
[----:B------:R-:W-:Y:S01]  /*0000*/  LDC R1, c[0x0][0x37c] ;  /* 0x0000df00ff017b82 */ /* 0x000fe20000000800 */
[----:B------:R-:W0:Y:S07]  /*0010*/  S2R R0, SR_TID.X ;  /* 0x0000000000007919 */ /* 0x000e2e0000002100 */
[----:B------:R-:W0:Y:S01]  /*0020*/  S2UR UR4, SR_CTAID.X ;  /* 0x00000000000479c3 */ /* 0x000e220000002500 */
[----:B------:R-:W1:Y:S07]  /*0030*/  LDCU UR5, c[0x0][0x388] ;  /* 0x00007100ff0577ac */ /* 0x000e6e0008000800 */
[----:B------:R-:W0:Y:S02]  /*0040*/  LDC R5, c[0x0][0x360] ;  /* 0x0000d800ff057b82 */ /* 0x000e240000000800 */
[----:B0-----:R-:W-:-:S05]  /*0050*/  IMAD R5, R5, UR4, R0 ;  /* 0x0000000405057c24 */ /* 0x001fca000f8e0200 */
[----:B-1----:R-:W-:-:S13]  /*0060*/  ISETP.GE.U32.AND P0, PT, R5, UR5, PT ;  /* 0x0000000505007c0c */ /* 0x002fda000bf06070 */
[----:B------:R-:W-:Y:S05]  /*0070*/  @P0 EXIT ;  /* 0x000000000000094d */ /* 0x000fea0003800000 */
[----:B------:R-:W0:Y:S01]  /*0080*/  LDC.64 R2, c[0x0][0x380] ;  /* 0x0000e000ff027b82 */ /* 0x000e220000000a00 */
[----:B------:R-:W1:Y:S01]  /*0090*/  LDCU.64 UR4, c[0x0][0x358] ;  /* 0x00006b00ff0477ac */ /* 0x000e620008000a00 */
[----:B0-----:R-:W-:-:S05]  /*00a0*/  IMAD.WIDE R2, R5, 0x4, R2 ;  /* 0x0000000405027825 */ /* 0x001fca00078e0202 */
[----:B-1----:R-:W2:Y:S02]  /*00b0*/  LDG.E R0, desc[UR4][R2.64] ;  /* 0x0000000402007981 */ /* 0x002ea4000c1e1900 */
[----:B--2---:R-:W-:-:S13]  /*00c0*/  ISETP.GE.U32.AND P0, PT, R0, 0x80, PT ;  /* 0x000000800000780c */ /* 0x004fda0003f06070 */
[----:B------:R-:W-:Y:S05]  /*00d0*/  @!P0 EXIT ;  /* 0x000000000000894d */ /* 0x000fea0003800000 */
[----:B------:R-:W-:-:S05]  /*00e0*/  HFMA2 R5, -RZ, RZ, 0, 7.569789886474609375e-06 ;  /* 0x0000007fff057431 */ /* 0x000fca00000001ff */
[----:B------:R-:W-:Y:S01]  /*00f0*/  STG.E desc[UR4][R2.64], R5 ;  /* 0x0000000502007986 */ /* 0x000fe2000c101904 */
[----:B------:R-:W-:Y:S05]  /*0100*/  EXIT ;  /* 0x000000000000794d */ /* 0x000fea0003800000 */
.L_x_0:
[----:B------:R-:W-:-:S00]  /*0110*/  BRA `(.L_x_0) ;  /* 0xfffffffc00fc7947 */ /* 0x000fc0000383ffff */
[----:B------:R-:W-:-:S00]  /*0120*/  NOP ;  /* 0x0000000000007918 */ /* 0x000fc00000000000 */
        /* <DEDUP_REMOVED lines=13> */
.L_x_7:


//--------------------- .text._Z16histogram_kernelPjS_j --------------------------
	.section	.text._Z16histogram_kernelPjS_j,"ax",@progbits
	.align	128
        .global         _Z16histogram_kernelPjS_j
        .type           _Z16histogram_kernelPjS_j,@function
        .size           _Z16histogram_kernelPjS_j,(.L_x_8 - _Z16histogram_kernelPjS_j)
        .other          _Z16histogram_kernelPjS_j,@"STO_CUDA_ENTRY STV_DEFAULT"
_Z16histogram_kernelPjS_j:
.text._Z16histogram_kernelPjS_j:
[----:B------:R-:W-:Y:S01]  /*0000*/  LDC R1, c[0x0][0x37c] ;  /* 0x0000df00ff017b82 */ /* 0x000fe20000000800 */
[----:B------:R-:W0:Y:S07]  /*0010*/  S2R R3, SR_TID.X ;  /* 0x0000000000037919 */ /* 0x000e2e0000002100 */
[----:B------:R-:W1:Y:S01]  /*0020*/  S2UR UR5, SR_CgaCtaId ;  /* 0x00000000000579c3 */ /* 0x000e620000008800 */
[----:B------:R-:W-:Y:S01]  /*0030*/  UMOV UR4, 0x400 ;  /* 0x0000040000047882 */ /* 0x000fe20000000000 */
[----:B------:R-:W-:Y:S06]  /*0040*/  BSSY.RECONVERGENT B0, `(.L_x_1) ;  /* 0x000000d000007945 */ /* 0x000fec0003800200 */
[----:B------:R-:W2:Y:S08]  /*0050*/  S2UR UR6, SR_CTAID.X ;  /* 0x00000000000679c3 */ /* 0x000eb00000002500 */
[----:B------:R-:W2:Y:S01]  /*0060*/  LDC R2, c[0x0][0x360] ;  /* 0x0000d800ff027b82 */ /* 0x000ea20000000800 */
[----:B-1----:R-:W-:-:S06]  /*0070*/  ULEA UR4, UR5, UR4, 0x18 ;  /* 0x0000000405047291 */ /* 0x002fcc000f8ec0ff */
[----:B0-----:R-:W-:Y:S01]  /*0080*/  LEA R0, R3, UR4, 0x2 ;  /* 0x0000000403007c11 */ /* 0x001fe2000f8e10ff */
[--C-:B------:R-:W-:Y:S02]  /*0090*/  IMAD.MOV.U32 R9, RZ, RZ, R3.reuse ;  /* 0x000000ffff097224 */ /* 0x100fe400078e0003 */
[----:B--2---:R-:W-:Y:S02]  /*00a0*/  IMAD R7, R2, UR6, R3 ;  /* 0x0000000602077c24 */ /* 0x004fe4000f8e0203 */
[----:B------:R-:W-:-:S07]  /*00b0*/  IMAD.MOV.U32 R2, RZ, RZ, R0 ;  /* 0x000000ffff027224 */ /* 0x000fce00078e0000 */
.L_x_2:
[C---:B------:R-:W-:Y:S01]  /*00c0*/  ISETP.GE.U32.AND P0, PT, R3.reuse, 0xe00, PT ;  /* 0x00000e000300780c */ /* 0x040fe20003f06070 */
[----:B------:R0:W-:Y:S01]  /*00d0*/  STS [R2], RZ ;  /* 0x000000ff02007388 */ /* 0x0001e20000000800 */
[----:B------:R-:W-:Y:S01]  /*00e0*/  IADD3 R3, PT, PT, R3, 0x200, RZ ;  /* 0x0000020003037810 */ /* 0x000fe20007ffe0ff */
[----:B0-----:R-:W-:-:S10]  /*00f0*/  VIADD R2, R2, 0x800 ;  /* 0x0000080002027836 */ /* 0x001fd40000000000 */
[----:B------:R-:W-:Y:S05]  /*0100*/  @!P0 BRA `(.L_x_2) ;  /* 0xfffffffc00ec8947 */ /* 0x000fea000383ffff */
[----:B------:R-:W-:Y:S05]  /*0110*/  BSYNC.RECONVERGENT B0 ;  /* 0x0000000000007941 */ /* 0x000fea0003800200 */
.L_x_1:
[----:B------:R-:W0:Y:S01]  /*0120*/  LDCU UR5, c[0x0][0x390] ;  /* 0x00007200ff0577ac */ /* 0x000e220008000800 */
[----:B------:R-:W1:Y:S01]  /*0130*/  LDC.64 R4, c[0x0][0x388] ;  /* 0x0000e200ff047b82 */ /* 0x000e620000000a00 */
[----:B------:R-:W-:Y:S01]  /*0140*/  BSSY.RECONVERGENT B0, `(.L_x_3) ;  /* 0x000000a000007945 */ /* 0x000fe20003800200 */
[----:B------:R-:W2:Y:S06]  /*0150*/  LDCU.64 UR6, c[0x0][0x358] ;  /* 0x00006b00ff0677ac */ /* 0x000eac0008000a00 */
[----:B------:R-:W-:Y:S01]  /*0160*/  BAR.SYNC.DEFER_BLOCKING 0x0 ;  /* 0x0000000000007b1d */ /* 0x000fe20000010000 */
[----:B0-----:R-:W-:-:S13]  /*0170*/  ISETP.GE.U32.AND P0, PT, R7, UR5, PT ;  /* 0x0000000507007c0c */ /* 0x001fda000bf06070 */
[----:B--2---:R-:W-:Y:S05]  /*0180*/  @P0 BRA `(.L_x_4) ;  /* 0x0000000000140947 */ /* 0x004fea0003800000 */
[----:B------:R-:W0:Y:S02]  /*0190*/  LDC.64 R2, c[0x0][0x380] ;  /* 0x0000e000ff027b82 */ /* 0x000e240000000a00 */
[----:B0-----:R-:W-:-:S06]  /*01a0*/  IMAD.WIDE R2, R7, 0x4, R2 ;  /* 0x0000000407027825 */ /* 0x001fcc00078e0202 */
[----:B------:R-:W2:Y:S02]  /*01b0*/  LDG.E R2, desc[UR6][R2.64] ;  /* 0x0000000602027981 */ /* 0x000ea4000c1e1900 */
[----:B--2---:R-:W-:-:S05]  /*01c0*/  LEA R6, R2, UR4, 0x2 ;  /* 0x0000000402067c11 */ /* 0x004fca000f8e10ff */
[----:B------:R0:W-:Y:S02]  /*01d0*/  ATOMS.POPC.INC.32 RZ, [R6+URZ] ;  /* 0x0000000006ff7f8c */ /* 0x0001e4000d8000ff */
.L_x_4:
[----:B------:R-:W-:Y:S05]  /*01e0*/  BSYNC.RECONVERGENT B0 ;  /* 0x0000000000007941 */ /* 0x000fea0003800200 */
.L_x_3:
[----:B------:R-:W-:Y:S01]  /*01f0*/  BAR.SYNC.DEFER_BLOCKING 0x0 ;  /* 0x0000000000007b1d */ /* 0x000fe20000010000 */
[----:B-1----:R-:W-:-:S07]  /*0200*/  IMAD.WIDE.U32 R2, R9, 0x4, R4 ;  /* 0x0000000409027825 */ /* 0x002fce00078e0004 */
.L_x_5:
[----:B------:R1:W2:Y:S01]  /*0210*/  LDS R5, [R0] ;  /* 0x0000000000057984 */ /* 0x0002a20000000800 */
[C---:B------:R-:W-:Y:S02]  /*0220*/  ISETP.GE.U32.AND P0, PT, R9.reuse, 0xe00, PT ;  /* 0x00000e000900780c */ /* 0x040fe40003f06070 */
[----:B------:R-:W-:Y:S01]  /*0230*/  IADD3 R9, PT, PT, R9, 0x200, RZ ;  /* 0x0000020009097810 */ /* 0x000fe20007ffe0ff */
[----:B-1----:R-:W-:Y:S01]  /*0240*/  VIADD R0, R0, 0x800 ;  /* 0x0000080000007836 */ /* 0x002fe20000000000 */
[----:B--2---:R1:W-:Y:S02]  /*0250*/  REDG.E.ADD.STRONG.GPU desc[UR6][R2.64], R5 ;  /* 0x000000050200798e */ /* 0x0043e4000c12e106 */
[----:B-1----:R-:W-:-:S04]  /*0260*/  IADD3 R2, P1, PT, R2, 0x800, RZ ;  /* 0x0000080002027810 */ /* 0x002fc80007f3e0ff */
[----:B------:R-:W-:-:S03]  /*0270*/  IADD3.X R3, PT, PT, RZ, R3, RZ, P1, !PT ;  /* 0x00000003ff037210 */ /* 0x000fc60000ffe4ff */
[----:B------:R-:W-:Y:S06]  /*0280*/  @!P0 BRA `(.L_x_5) ;  /* 0xfffffffc00e08947 */ /* 0x000fec000383ffff */
[----:B------:R-:W-:Y:S05]  /*0290*/  EXIT ;  /* 0x000000000000794d */ /* 0x000fea0003800000 */
.L_x_6:
        /* <DEDUP_REMOVED lines=14> */
.L_x_8:


//--------------------- .nv.shared.reserved.0     --------------------------
	.section	.nv.shared.reserved.0,"aw",@nobits
	.weak		__nv_reservedSMEM_offset_0_alias
	.size		__nv_reservedSMEM_offset_0_alias, 0, 64
	.other		__nv_reservedSMEM_offset_0_alias,@"STO_CUDA_RESERVED_SHARED STV_DEFAULT"
__nv_reservedSMEM_offset_0_alias:
	.zero		0
	.zero		64


//--------------------- .nv.shared._Z16histogram_kernelPjS_j --------------------------
	.section	.nv.shared._Z16histogram_kernelPjS_j,"aw",@nobits
	.sectionflags	@""
	.align	4
.nv.shared._Z16histogram_kernelPjS_j:
	.zero		17408


//--------------------- .nv.constant0._Z14convert_kernelPjj --------------------------
	.section	.nv.constant0._Z14convert_kernelPjj,"a",@progbits
	.sectionflags	@""
	.align	4
.nv.constant0._Z14convert_kernelPjj:
	.zero		908


//--------------------- .nv.constant0._Z16histogram_kernelPjS_j --------------------------
	.section	.nv.constant0._Z16histogram_kernelPjS_j,"a",@progbits
	.sectionflags	@""
	.align	4
.nv.constant0._Z16histogram_kernelPjS_j:
	.zero		916


//--------------------- SYMBOLS --------------------------

	.type		.nv.reservedSmem.offset0,@object
	.size		.nv.reservedSmem.offset0,0x4
	.type		.nv.reservedSmem.cap,@object
	.size		.nv.reservedSmem.cap,0x4
